//
// Generated by NVIDIA NVVM Compiler
//
// Compiler Build ID: CL-36424714
// Cuda compilation tools, release 13.0, V13.0.88
// Based on NVVM 20.0.0
//

.version 9.0
.target sm_100
.address_size 64

	// .globl	_Z14dijkstraKernelPfPiS_i

.visible .entry _Z14dijkstraKernelPfPiS_i(
	.param .u64 .ptr .align 1 _Z14dijkstraKernelPfPiS_i_param_0,
	.param .u64 .ptr .align 1 _Z14dijkstraKernelPfPiS_i_param_1,
	.param .u64 .ptr .align 1 _Z14dijkstraKernelPfPiS_i_param_2,
	.param .u32 _Z14dijkstraKernelPfPiS_i_param_3
)
{
	.reg .pred 	%p<43>;
	.reg .b32 	%r<81>;
	.reg .b32 	%f<44>;
	.reg .b64 	%rd<50>;

	ld.param.u64 	%rd28, [_Z14dijkstraKernelPfPiS_i_param_0];
	ld.param.u64 	%rd29, [_Z14dijkstraKernelPfPiS_i_param_1];
	ld.param.u64 	%rd30, [_Z14dijkstraKernelPfPiS_i_param_2];
	ld.param.u32 	%r40, [_Z14dijkstraKernelPfPiS_i_param_3];
	cvta.to.global.u64 	%rd1, %rd30;
	cvta.to.global.u64 	%rd2, %rd28;
	cvta.to.global.u64 	%rd3, %rd29;
	mov.u32 	%r41, %tid.x;
	mov.u32 	%r42, %ctaid.x;
	mov.u32 	%r43, %ntid.x;
	mad.lo.s32 	%r1, %r42, %r43, %r41;
	setp.ge.s32 	%p1, %r1, %r40;
	@%p1 bra 	$L__BB0_56;
	setp.lt.s32 	%p2, %r40, 1;
	mov.b32 	%r65, -1;
	@%p2 bra 	$L__BB0_23;
	and.b32  	%r2, %r40, 3;
	setp.lt.u32 	%p3, %r40, 4;
	mov.b32 	%r65, -1;
	mov.f32 	%f38, 0f7F7FFFFF;
	mov.b32 	%r72, 0;
	@%p3 bra 	$L__BB0_17;
	and.b32  	%r72, %r40, 2147483644;
	mov.b32 	%r65, -1;
	mov.f32 	%f38, 0f7F7FFFFF;
	mov.b32 	%r62, 0;
$L__BB0_4:
	mul.wide.u32 	%rd31, %r62, 4;
	add.s64 	%rd4, %rd3, %rd31;
	ld.global.u32 	%r50, [%rd4];
	setp.ne.s32 	%p4, %r50, 0;
	add.s64 	%rd5, %rd1, %rd31;
	@%p4 bra 	$L__BB0_7;
	ld.global.f32 	%f2, [%rd5];
	setp.gtu.f32 	%p5, %f2, %f38;
	@%p5 bra 	$L__BB0_7;
	mov.u32 	%r65, %r62;
	mov.f32 	%f38, %f2;
$L__BB0_7:
	ld.global.u32 	%r51, [%rd4+4];
	setp.ne.s32 	%p6, %r51, 0;
	@%p6 bra 	$L__BB0_10;
	ld.global.f32 	%f4, [%rd5+4];
	setp.gtu.f32 	%p7, %f4, %f38;
	@%p7 bra 	$L__BB0_10;
	add.s32 	%r65, %r62, 1;
	mov.f32 	%f38, %f4;
$L__BB0_10:
	ld.global.u32 	%r52, [%rd4+8];
	setp.ne.s32 	%p8, %r52, 0;
	@%p8 bra 	$L__BB0_13;
	ld.global.f32 	%f6, [%rd5+8];
	setp.gtu.f32 	%p9, %f6, %f38;
	@%p9 bra 	$L__BB0_13;
	add.s32 	%r65, %r62, 2;
	mov.f32 	%f38, %f6;
$L__BB0_13:
	ld.global.u32 	%r53, [%rd4+12];
	setp.ne.s32 	%p10, %r53, 0;
	@%p10 bra 	$L__BB0_16;
	ld.global.f32 	%f8, [%rd5+12];
	setp.gtu.f32 	%p11, %f8, %f38;
	@%p11 bra 	$L__BB0_16;
	add.s32 	%r65, %r62, 3;
	mov.f32 	%f38, %f8;
$L__BB0_16:
	add.s32 	%r62, %r62, 4;
	setp.ne.s32 	%p12, %r62, %r72;
	@%p12 bra 	$L__BB0_4;
$L__BB0_17:
	setp.eq.s32 	%p13, %r2, 0;
	@%p13 bra 	$L__BB0_23;
	mul.wide.u32 	%rd32, %r72, 4;
	add.s64 	%rd44, %rd1, %rd32;
	add.s64 	%rd43, %rd3, %rd32;
	neg.s32 	%r71, %r2;
$L__BB0_19:
	.pragma "nounroll";
	ld.global.u32 	%r54, [%rd43];
	setp.ne.s32 	%p14, %r54, 0;
	@%p14 bra 	$L__BB0_22;
	ld.global.f32 	%f12, [%rd44];
	setp.gtu.f32 	%p15, %f12, %f38;
	@%p15 bra 	$L__BB0_22;
	mov.u32 	%r65, %r72;
	mov.f32 	%f38, %f12;
$L__BB0_22:
	add.s32 	%r72, %r72, 1;
	add.s64 	%rd44, %rd44, 4;
	add.s64 	%rd43, %rd43, 4;
	add.s32 	%r71, %r71, 1;
	setp.ne.s32 	%p16, %r71, 0;
	@%p16 bra 	$L__BB0_19;
$L__BB0_23:
	setp.ne.s32 	%p17, %r65, %r1;
	@%p17 bra 	$L__BB0_56;
	setp.lt.s32 	%p18, %r40, 1;
	mul.wide.s32 	%rd33, %r1, 4;
	add.s64 	%rd34, %rd3, %rd33;
	mov.b32 	%r55, 1;
	st.global.u32 	[%rd34], %r55;
	bar.sync 	0;
	@%p18 bra 	$L__BB0_56;
	mul.lo.s32 	%r25, %r40, %r1;
	add.s64 	%rd12, %rd1, %rd33;
	and.b32  	%r26, %r40, 3;
	setp.lt.u32 	%p19, %r40, 4;
	mov.b32 	%r78, 0;
	@%p19 bra 	$L__BB0_48;
	and.b32  	%r78, %r40, 2147483644;
	neg.s32 	%r77, %r78;
	add.s64 	%rd47, %rd3, 8;
	mul.wide.s32 	%rd36, %r25, 4;
	add.s64 	%rd37, %rd36, %rd2;
	add.s64 	%rd46, %rd37, 8;
	add.s64 	%rd45, %rd1, 8;
	mov.u32 	%r76, %r25;
$L__BB0_27:
	ld.global.u32 	%r57, [%rd47+-8];
	setp.ne.s32 	%p20, %r57, 0;
	@%p20 bra 	$L__BB0_32;
	mul.wide.s32 	%rd38, %r76, 4;
	add.s64 	%rd39, %rd2, %rd38;
	ld.global.f32 	%f14, [%rd39];
	setp.eq.f32 	%p21, %f14, 0f00000000;
	@%p21 bra 	$L__BB0_32;
	ld.global.f32 	%f15, [%rd12];
	setp.eq.f32 	%p22, %f15, 0f7F7FFFFF;
	@%p22 bra 	$L__BB0_32;
	add.f32 	%f16, %f15, %f14;
	ld.global.f32 	%f31, [%rd45+-8];
	setp.geu.f32 	%p23, %f16, %f31;
	@%p23 bra 	$L__BB0_32;
	st.global.f32 	[%rd45+-8], %f16;
$L__BB0_32:
	ld.global.u32 	%r58, [%rd47+-4];
	setp.ne.s32 	%p24, %r58, 0;
	@%p24 bra 	$L__BB0_37;
	ld.global.f32 	%f17, [%rd46+-4];
	setp.eq.f32 	%p25, %f17, 0f00000000;
	@%p25 bra 	$L__BB0_37;
	ld.global.f32 	%f18, [%rd12];
	setp.eq.f32 	%p26, %f18, 0f7F7FFFFF;
	@%p26 bra 	$L__BB0_37;
	add.f32 	%f19, %f18, %f17;
	ld.global.f32 	%f32, [%rd45+-4];
	setp.geu.f32 	%p27, %f19, %f32;
	@%p27 bra 	$L__BB0_37;
	st.global.f32 	[%rd45+-4], %f19;
$L__BB0_37:
	ld.global.u32 	%r59, [%rd47];
	setp.ne.s32 	%p28, %r59, 0;
	@%p28 bra 	$L__BB0_42;
	ld.global.f32 	%f20, [%rd46];
	setp.eq.f32 	%p29, %f20, 0f00000000;
	@%p29 bra 	$L__BB0_42;
	ld.global.f32 	%f21, [%rd12];
	setp.eq.f32 	%p30, %f21, 0f7F7FFFFF;
	@%p30 bra 	$L__BB0_42;
	add.f32 	%f22, %f21, %f20;
	ld.global.f32 	%f33, [%rd45];
	setp.geu.f32 	%p31, %f22, %f33;
	@%p31 bra 	$L__BB0_42;
	st.global.f32 	[%rd45], %f22;
$L__BB0_42:
	ld.global.u32 	%r60, [%rd47+4];
	setp.ne.s32 	%p32, %r60, 0;
	@%p32 bra 	$L__BB0_47;
	ld.global.f32 	%f23, [%rd46+4];
	setp.eq.f32 	%p33, %f23, 0f00000000;
	@%p33 bra 	$L__BB0_47;
	ld.global.f32 	%f24, [%rd12];
	setp.eq.f32 	%p34, %f24, 0f7F7FFFFF;
	@%p34 bra 	$L__BB0_47;
	add.f32 	%f25, %f24, %f23;
	ld.global.f32 	%f34, [%rd45+4];
	setp.geu.f32 	%p35, %f25, %f34;
	@%p35 bra 	$L__BB0_47;
	st.global.f32 	[%rd45+4], %f25;
$L__BB0_47:
	add.s32 	%r77, %r77, 4;
	add.s32 	%r76, %r76, 4;
	add.s64 	%rd47, %rd47, 16;
	add.s64 	%rd46, %rd46, 16;
	add.s64 	%rd45, %rd45, 16;
	setp.ne.s32 	%p36, %r77, 0;
	@%p36 bra 	$L__BB0_27;
$L__BB0_48:
	setp.eq.s32 	%p37, %r26, 0;
	@%p37 bra 	$L__BB0_56;
	add.s32 	%r80, %r78, %r25;
	mul.wide.u32 	%rd40, %r78, 4;
	add.s64 	%rd49, %rd1, %rd40;
	add.s64 	%rd48, %rd3, %rd40;
	neg.s32 	%r79, %r26;
$L__BB0_50:
	.pragma "nounroll";
	ld.global.u32 	%r61, [%rd48];
	setp.ne.s32 	%p38, %r61, 0;
	@%p38 bra 	$L__BB0_55;
	mul.wide.s32 	%rd41, %r80, 4;
	add.s64 	%rd42, %rd2, %rd41;
	ld.global.f32 	%f26, [%rd42];
	setp.eq.f32 	%p39, %f26, 0f00000000;
	@%p39 bra 	$L__BB0_55;
	ld.global.f32 	%f27, [%rd12];
	setp.eq.f32 	%p40, %f27, 0f7F7FFFFF;
	@%p40 bra 	$L__BB0_55;
	add.f32 	%f28, %f27, %f26;
	ld.global.f32 	%f35, [%rd49];
	setp.geu.f32 	%p41, %f28, %f35;
	@%p41 bra 	$L__BB0_55;
	st.global.f32 	[%rd49], %f28;
$L__BB0_55:
	add.s32 	%r80, %r80, 1;
	add.s64 	%rd49, %rd49, 4;
	add.s64 	%rd48, %rd48, 4;
	add.s32 	%r79, %r79, 1;
	setp.ne.s32 	%p42, %r79, 0;
	@%p42 bra 	$L__BB0_50;
$L__BB0_56:
	ret;

}


// ===== COMPILED SASS (sm_100) =====

	.target	sm_100

	.elftype	@"ET_EXEC"


//--------------------- .note.nv.tkinfo           --------------------------
	.section	.note.nv.tkinfo,"",@"SHT_NOTE"
	.sectionflags	@"SHF_NOTE_NV_TKINFO"
	.tkinfo
        /*0018*/ 	.word	0x00000002
        /*0030*/ 	.string	""
        /*0030*/ 	.string	"ptxas"
        /*0030*/ 	.string	"Cuda compilation tools, release 13.0, V13.0.88"
        /*0030*/ 	.string	"Build cuda_13.0.r13.0/compiler.36424714_0"
        /*0030*/ 	.string	"-arch sm_100 -m 64 "



//--------------------- .note.nv.cuinfo           --------------------------
	.section	.note.nv.cuinfo,"",@"SHT_NOTE"
	.sectionflags	@"SHF_NOTE_NV_CUINFO"
        /*0018*/ 	.short	0x0002
        /*001a*/ 	.short	0x0064
        /*001c*/ 	.short	0x0082
	.zero		2


//--------------------- .nv.info                  --------------------------
	.section	.nv.info,"",@"SHT_CUDA_INFO"
	.align	4


	//----- nvinfo : EIATTR_REGCOUNT
	.align		4
        /*0000*/ 	.byte	0x04, 0x2f
        /*0002*/ 	.short	(.L_1 - .L_0)
	.align		4
.L_0:
        /*0004*/ 	.word	index@(_Z14dijkstraKernelPfPiS_i)
        /*0008*/ 	.word	0x00000016


	//----- nvinfo : EIATTR_FRAME_SIZE
	.align		4
.L_1:
        /*000c*/ 	.byte	0x04, 0x11
        /*000e*/ 	.short	(.L_3 - .L_2)
	.align		4
.L_2:
        /*0010*/ 	.word	index@(_Z14dijkstraKernelPfPiS_i)
        /*0014*/ 	.word	0x00000000


	//----- nvinfo : EIATTR_MIN_STACK_SIZE
	.align		4
.L_3:
        /*0018*/ 	.byte	0x04, 0x12
        /*001a*/ 	.short	(.L_5 - .L_4)
	.align		4
.L_4:
        /*001c*/ 	.word	index@(_Z14dijkstraKernelPfPiS_i)
        /*0020*/ 	.word	0x00000000
.L_5:


//--------------------- .nv.compat                --------------------------
	.section	.nv.compat,"",@"SHT_CUDA_COMPAT_INFO"
	.align	4
        /*0000*/ 	.byte	0x02, 0x09, 0x00, 0x00, 0x02, 0x02, 0x01, 0x00, 0x02, 0x05, 0x05, 0x00, 0x03, 0x07, 0x01, 0x01
        /*0010*/ 	.byte	0x02, 0x03, 0x00, 0x00, 0x02, 0x06, 0x01, 0x00, 0x04, 0x0b, 0x08, 0x00, 0x01, 0x00, 0x00, 0x00
        /*0020*/ 	.byte	0x00, 0x00, 0x00, 0x00


//--------------------- .nv.info._Z14dijkstraKernelPfPiS_i --------------------------
	.section	.nv.info._Z14dijkstraKernelPfPiS_i,"",@"SHT_CUDA_INFO"
	.sectionflags	@""
	.align	4


	//----- nvinfo : EIATTR_CUDA_API_VERSION
	.align		4
        /*0000*/ 	.byte	0x04, 0x37
        /*0002*/ 	.short	(.L_7 - .L_6)
.L_6:
        /*0004*/ 	.word	0x00000082


	//----- nvinfo : EIATTR_KPARAM_INFO
	.align		4
.L_7:
        /*0008*/ 	.byte	0x04, 0x17
        /*000a*/ 	.short	(.L_9 - .L_8)
.L_8:
        /*000c*/ 	.word	0x00000000
        /*0010*/ 	.short	0x0003
        /*0012*/ 	.short	0x0018
        /*0014*/ 	.byte	0x00, 0xf0, 0x11, 0x00


	//----- nvinfo : EIATTR_KPARAM_INFO
	.align		4
.L_9:
        /*0018*/ 	.byte	0x04, 0x17
        /*001a*/ 	.short	(.L_11 - .L_10)
.L_10:
        /*001c*/ 	.word	0x00000000
        /*0020*/ 	.short	0x0002
        /*0022*/ 	.short	0x0010
        /*0024*/ 	.byte	0x00, 0xf5, 0x21, 0x00


	//----- nvinfo : EIATTR_KPARAM_INFO
	.align		4
.L_11:
        /*0028*/ 	.byte	0x04, 0x17
        /*002a*/ 	.short	(.L_13 - .L_12)
.L_12:
        /*002c*/ 	.word	0x00000000
        /*0030*/ 	.short	0x0001
        /*0032*/ 	.short	0x0008
        /*0034*/ 	.byte	0x00, 0xf5, 0x21, 0x00


	//----- nvinfo : EIATTR_KPARAM_INFO
	.align		4
.L_13:
        /*0038*/ 	.byte	0x04, 0x17
        /*003a*/ 	.short	(.L_15 - .L_14)
.L_14:
        /*003c*/ 	.word	0x00000000
        /*0040*/ 	.short	0x0000
        /*0042*/ 	.short	0x0000
        /*0044*/ 	.byte	0x00, 0xf5, 0x21, 0x00


	//----- nvinfo : EIATTR_SPARSE_MMA_MASK
	.align		4
.L_15:
        /*0048*/ 	.byte	0x03, 0x50
        /*004a*/ 	.short	0x0000


	//----- nvinfo : EIATTR_MAXREG_COUNT
	.align		4
        /*004c*/ 	.byte	0x03, 0x1b
        /*004e*/ 	.short	0x00ff


	//----- nvinfo : EIATTR_NUM_BARRIERS
	.align		4
        /*0050*/ 	.byte	0x02, 0x4c
        /*0052*/ 	.byte	0x01
	.zero		1


	//----- nvinfo : EIATTR_MERCURY_ISA_VERSION
	.align		4
        /*0054*/ 	.byte	0x03, 0x5f
        /*0056*/ 	.short	0x0101


	//----- nvinfo : EIATTR_VRC_CTA_INIT_COUNT
	.align		4
        /*0058*/ 	.byte	0x02, 0x4a
	.zero		1
	.zero		1


	//----- nvinfo : EIATTR_EXIT_INSTR_OFFSETS
	.align		4
        /*005c*/ 	.byte	0x04, 0x1c
        /*005e*/ 	.short	(.L_17 - .L_16)


	//   ....[0]....
.L_16:
        /*0060*/ 	.word	0x00000070


	//   ....[1]....
        /*0064*/ 	.word	0x00000570


	//   ....[2]....
        /*0068*/ 	.word	0x000005f0


	//   ....[3]....
        /*006c*/ 	.word	0x00000c10


	//   ....[4]....
        /*0070*/ 	.word	0x00000e30


	//----- nvinfo : EIATTR_CRS_STACK_SIZE
	.align		4
.L_17:
        /*0074*/ 	.byte	0x04, 0x1e
        /*0076*/ 	.short	(.L_19 - .L_18)
.L_18:
        /*0078*/ 	.word	0x00000000


	//----- nvinfo : EIATTR_CBANK_PARAM_SIZE
	.align		4
.L_19:
        /*007c*/ 	.byte	0x03, 0x19
        /*007e*/ 	.short	0x001c


	//----- nvinfo : EIATTR_PARAM_CBANK
	.align		4
        /*0080*/ 	.byte	0x04, 0x0a
        /*0082*/ 	.short	(.L_21 - .L_20)
	.align		4
.L_20:
        /*0084*/ 	.word	index@(.nv.constant0._Z14dijkstraKernelPfPiS_i)
        /*0088*/ 	.short	0x0380
        /*008a*/ 	.short	0x001c


	//----- nvinfo : EIATTR_SW_WAR
	.align		4
.L_21:
        /*008c*/ 	.byte	0x04, 0x36
        /*008e*/ 	.short	(.L_23 - .L_22)
.L_22:
        /*0090*/ 	.word	0x00000008
.L_23:


//--------------------- .nv.callgraph             --------------------------
	.section	.nv.callgraph,"",@"SHT_CUDA_CALLGRAPH"
	.align	4
	.sectionentsize	8
	.align		4
        /*0000*/ 	.word	0x00000000
	.align		4
        /*0004*/ 	.word	0xffffffff
	.align		4
        /*0008*/ 	.word	0x00000000
	.align		4
        /*000c*/ 	.word	0xfffffffe
	.align		4
        /*0010*/ 	.word	0x00000000
	.align		4
        /*0014*/ 	.word	0xfffffffd
	.align		4
        /*0018*/ 	.word	0x00000000
	.align		4
        /*001c*/ 	.word	0xfffffffc


//--------------------- .text._Z14dijkstraKernelPfPiS_i --------------------------
	.section	.text._Z14dijkstraKernelPfPiS_i,"ax",@progbits
	.align	128
        .global         _Z14dijkstraKernelPfPiS_i
        .type           _Z14dijkstraKernelPfPiS_i,@function
        .size           _Z14dijkstraKernelPfPiS_i,(.L_x_23 - _Z14dijkstraKernelPfPiS_i)
        .other          _Z14dijkstraKernelPfPiS_i,@"STO_CUDA_ENTRY STV_DEFAULT"
_Z14dijkstraKernelPfPiS_i:
.text._Z14dijkstraKernelPfPiS_i:
[----:B------:R-:W-:Y:S01]  /*0000*/  LDC R1, c[0x0][0x37c] ;  /* 0x0000df00ff017b82 */ /* 0x000fe20000000800 */
[----:B------:R-:W0:Y:S07]  /*0010*/  S2R R2, SR_TID.X ;  /* 0x0000000000027919 */ /* 0x000e2e0000002100 */
[----:B------:R-:W0:Y:S01]  /*0020*/  S2UR UR4, SR_CTAID.X ;  /* 0x00000000000479c3 */ /* 0x000e220000002500 */
[----:B------:R-:W1:Y:S07]  /*0030*/  LDCU UR6, c[0x0][0x398] ;  /* 0x00007300ff0677ac */ /* 0x000e6e0008000800 */
[----:B------:R-:W0:Y:S02]  /*0040*/  LDC R3, c[0x0][0x360] ;  /* 0x0000d800ff037b82 */ /* 0x000e240000000800 */
[----:B0-----:R-:W-:-:S05]  /*0050*/  IMAD R2, R3, UR4, R2 ;  /* 0x0000000403027c24 */ /* 0x001fca000f8e0202 */
[----:B-1----:R-:W-:-:S13]  /*0060*/  ISETP.GE.AND P0, PT, R2, UR6, PT ;  /* 0x0000000602007c0c */ /* 0x002fda000bf06270 */
[----:B------:R-:W-:Y:S05]  /*0070*/  @P0 EXIT ;  /* 0x000000000000094d */ /* 0x000fea0003800000 */
[----:B------:R-:W-:Y:S01]  /*0080*/  UISETP.GE.AND UP0, UPT, UR6, 0x1, UPT ;  /* 0x000000010600788c */ /* 0x000fe2000bf06270 */
[----:B------:R-:W-:Y:S01]  /*0090*/  IMAD.MOV.U32 R5, RZ, RZ, -0x1 ;  /* 0xffffffffff057424 */ /* 0x000fe200078e00ff */
[----:B------:R-:W0:Y:S07]  /*00a0*/  LDCU.64 UR8, c[0x0][0x358] ;  /* 0x00006b00ff0877ac */ /* 0x000e2e0008000a00 */
[----:B------:R-:W-:Y:S05]  /*00b0*/  BRA.U !UP0, `(.L_x_0) ;  /* 0x0000000508287547 */ /* 0x000fea000b800000 */
[----:B------:R-:W-:Y:S01]  /*00c0*/  UISETP.GE.U32.AND UP0, UPT, UR6, 0x4, UPT ;  /* 0x000000040600788c */ /* 0x000fe2000bf06070 */
[----:B------:R-:W-:Y:S01]  /*00d0*/  IMAD.MOV.U32 R5, RZ, RZ, -0x1 ;  /* 0xffffffffff057424 */ /* 0x000fe200078e00ff */
[----:B------:R-:W-:Y:S01]  /*00e0*/  ULOP3.LUT UR4, UR6, 0x3, URZ, 0xc0, !UPT ;  /* 0x0000000306047892 */ /* 0x000fe2000f8ec0ff */
[----:B------:R-:W-:Y:S02]  /*00f0*/  IMAD.MOV.U32 R3, RZ, RZ, 0x7f7fffff ;  /* 0x7f7fffffff037424 */ /* 0x000fe400078e00ff */
[----:B------:R-:W-:-:S04]  /*0100*/  IMAD.MOV.U32 R0, RZ, RZ, RZ ;  /* 0x000000ffff007224 */ /* 0x000fc800078e00ff */
[----:B------:R-:W-:Y:S05]  /*0110*/  BRA.U !UP0, `(.L_x_1) ;  /* 0x0000000108a07547 */ /* 0x000fea000b800000 */
[----:B------:R-:W1:Y:S01]  /*0120*/  LDC.64 R6, c[0x0][0x388] ;  /* 0x0000e200ff067b82 */ /* 0x000e620000000a00 */
[----:B------:R-:W-:Y:S01]  /*0130*/  ULOP3.LUT UR5, UR6, 0x7ffffffc, URZ, 0xc0, !UPT ;  /* 0x7ffffffc06057892 */ /* 0x000fe2000f8ec0ff */
[----:B------:R-:W-:Y:S01]  /*0140*/  MOV R5, 0xffffffff ;  /* 0xffffffff00057802 */ /* 0x000fe20000000f00 */
[----:B------:R-:W-:Y:S02]  /*0150*/  IMAD.MOV.U32 R3, RZ, RZ, 0x7f7fffff ;  /* 0x7f7fffffff037424 */ /* 0x000fe400078e00ff */
[----:B------:R-:W-:Y:S02]  /*0160*/  IMAD.MOV.U32 R15, RZ, RZ, RZ ;  /* 0x000000ffff0f7224 */ /* 0x000fe400078e00ff */
[----:B------:R-:W-:Y:S01]  /*0170*/  IMAD.U32 R0, RZ, RZ, UR5 ;  /* 0x00000005ff007e24 */ /* 0x000fe2000f8e00ff */
[----:B------:R-:W2:Y:S06]  /*0180*/  LDC.64 R8, c[0x0][0x390] ;  /* 0x0000e400ff087b82 */ /* 0x000eac0000000a00 */
.L_x_6:
[----:B-1----:R-:W-:-:S05]  /*0190*/  IMAD.WIDE.U32 R10, R15, 0x4, R6 ;  /* 0x000000040f0a7825 */ /* 0x002fca00078e0006 */
[----:B0-----:R-:W3:Y:S04]  /*01a0*/  LDG.E R14, desc[UR8][R10.64] ;  /* 0x000000080a0e7981 */ /* 0x001ee8000c1e1900 */
[----:B------:R-:W4:Y:S04]  /*01b0*/  LDG.E R12, desc[UR8][R10.64+0x8] ;  /* 0x000008080a0c7981 */ /* 0x000f28000c1e1900 */
[----:B------:R-:W5:Y:S04]  /*01c0*/  LDG.E R13, desc[UR8][R10.64+0xc] ;  /* 0x00000c080a0d7981 */ /* 0x000f68000c1e1900 */
[----:B------:R-:W2:Y:S01]  /*01d0*/  LDG.E R4, desc[UR8][R10.64+0x4] ;  /* 0x000004080a047981 */ /* 0x000ea2000c1e1900 */
[----:B---3--:R-:W-:-:S02]  /*01e0*/  ISETP.NE.AND P3, PT, R14, RZ, PT ;  /* 0x000000ff0e00720c */ /* 0x008fc40003f65270 */
[----:B----4-:R-:W-:Y:S02]  /*01f0*/  ISETP.NE.AND P1, PT, R12, RZ, PT ;  /* 0x000000ff0c00720c */ /* 0x010fe40003f25270 */
[----:B-----5:R-:W-:Y:S01]  /*0200*/  ISETP.NE.AND P2, PT, R13, RZ, PT ;  /* 0x000000ff0d00720c */ /* 0x020fe20003f45270 */
[----:B--2---:R-:W-:Y:S01]  /*0210*/  IMAD.WIDE.U32 R12, R15, 0x4, R8 ;  /* 0x000000040f0c7825 */ /* 0x004fe200078e0008 */
[----:B------:R-:W-:-:S07]  /*0220*/  ISETP.NE.AND P0, PT, R4, RZ, PT ;  /* 0x000000ff0400720c */ /* 0x000fce0003f05270 */
[----:B------:R-:W-:Y:S06]  /*0230*/  @P3 BRA `(.L_x_2) ;  /* 0x0000000000103947 */ /* 0x000fec0003800000 */
[----:B------:R-:W2:Y:S02]  /*0240*/  LDG.E R4, desc[UR8][R12.64] ;  /* 0x000000080c047981 */ /* 0x000ea4000c1e1900 */
[----:B--2---:R-:W-:-:S13]  /*0250*/  FSETP.GTU.AND P3, PT, R4, R3, PT ;  /* 0x000000030400720b */ /* 0x004fda0003f6c000 */
[----:B------:R-:W-:Y:S01]  /*0260*/  @!P3 IMAD.MOV.U32 R3, RZ, RZ, R4 ;  /* 0x000000ffff03b224 */ /* 0x000fe200078e0004 */
[----:B------:R-:W-:-:S07]  /*0270*/  @!P3 MOV R5, R15 ;  /* 0x0000000f0005b202 */ /* 0x000fce0000000f00 */
.L_x_2:
[----:B------:R-:W-:Y:S05]  /*0280*/  @P0 BRA `(.L_x_3) ;  /* 0x0000000000100947 */ /* 0x000fea0003800000 */
[----:B------:R-:W2:Y:S02]  /*0290*/  LDG.E R4, desc[UR8][R12.64+0x4] ;  /* 0x000004080c047981 */ /* 0x000ea4000c1e1900 */
[----:B--2---:R-:W-:-:S13]  /*02a0*/  FSETP.GTU.AND P0, PT, R4, R3, PT ;  /* 0x000000030400720b */ /* 0x004fda0003f0c000 */
[----:B------:R-:W-:Y:S02]  /*02b0*/  @!P0 IMAD.MOV.U32 R3, RZ, RZ, R4 ;  /* 0x000000ffff038224 */ /* 0x000fe400078e0004 */
[----:B------:R-:W-:-:S07]  /*02c0*/  @!P0 VIADD R5, R15, 0x1 ;  /* 0x000000010f058836 */ /* 0x000fce0000000000 */
.L_x_3:
[----:B------:R-:W-:Y:S05]  /*02d0*/  @P1 BRA `(.L_x_4) ;  /* 0x0000000000101947 */ /* 0x000fea0003800000 */
[----:B------:R-:W2:Y:S02]  /*02e0*/  LDG.E R4, desc[UR8][R12.64+0x8] ;  /* 0x000008080c047981 */ /* 0x000ea4000c1e1900 */
[----:B--2---:R-:W-:-:S13]  /*02f0*/  FSETP.GTU.AND P0, PT, R4, R3, PT ;  /* 0x000000030400720b */ /* 0x004fda0003f0c000 */
[----:B------:R-:W-:Y:S02]  /*0300*/  @!P0 IMAD.MOV.U32 R3, RZ, RZ, R4 ;  /* 0x000000ffff038224 */ /* 0x000fe400078e0004 */
[----:B------:R-:W-:-:S07]  /*0310*/  @!P0 VIADD R5, R15, 0x2 ;  /* 0x000000020f058836 */ /* 0x000fce0000000000 */
.L_x_4:
[----:B------:R-:W-:Y:S05]  /*0320*/  @P2 BRA `(.L_x_5) ;  /* 0x0000000000102947 */ /* 0x000fea0003800000 */
[----:B------:R-:W2:Y:S02]  /*0330*/  LDG.E R12, desc[UR8][R12.64+0xc] ;  /* 0x00000c080c0c7981 */ /* 0x000ea4000c1e1900 */
[----:B--2---:R-:W-:-:S13]  /*0340*/  FSETP.GTU.AND P0, PT, R12, R3, PT ;  /* 0x000000030c00720b */ /* 0x004fda0003f0c000 */
[----:B------:R-:W-:Y:S01]  /*0350*/  @!P0 MOV R3, R12 ;  /* 0x0000000c00038202 */ /* 0x000fe20000000f00 */
[----:B------:R-:W-:-:S07]  /*0360*/  @!P0 VIADD R5, R15, 0x3 ;  /* 0x000000030f058836 */ /* 0x000fce0000000000 */
.L_x_5:
[----:B------:R-:W-:-:S05]  /*0370*/  VIADD R15, R15, 0x4 ;  /* 0x000000040f0f7836 */ /* 0x000fca0000000000 */
[----:B------:R-:W-:-:S13]  /*0380*/  ISETP.NE.AND P0, PT, R15, R0, PT ;  /* 0x000000000f00720c */ /* 0x000fda0003f05270 */
[----:B------:R-:W-:Y:S05]  /*0390*/  @P0 BRA `(.L_x_6) ;  /* 0xfffffffc007c0947 */ /* 0x000fea000383ffff */
.L_x_1:
[----:B------:R-:W-:-:S09]  /*03a0*/  UISETP.NE.AND UP0, UPT, UR4, URZ, UPT ;  /* 0x000000ff0400728c */ /* 0x000fd2000bf05270 */
[----:B------:R-:W-:Y:S05]  /*03b0*/  BRA.U !UP0, `(.L_x_0) ;  /* 0x0000000108687547 */ /* 0x000fea000b800000 */
[----:B------:R-:W1:Y:S01]  /*03c0*/  LDC.64 R6, c[0x0][0x390] ;  /* 0x0000e400ff067b82 */ /* 0x000e620000000a00 */
[----:B------:R-:W-:-:S07]  /*03d0*/  UIADD3 UR4, UPT, UPT, -UR4, URZ, URZ ;  /* 0x000000ff04047290 */ /* 0x000fce000fffe1ff */
[----:B------:R-:W2:Y:S01]  /*03e0*/  LDC.64 R8, c[0x0][0x388] ;  /* 0x0000e200ff087b82 */ /* 0x000ea20000000a00 */
[----:B-1----:R-:W-:-:S04]  /*03f0*/  IMAD.WIDE.U32 R6, R0, 0x4, R6 ;  /* 0x0000000400067825 */ /* 0x002fc800078e0006 */
[----:B------:R-:W-:Y:S02]  /*0400*/  IMAD.MOV.U32 R4, RZ, RZ, R6 ;  /* 0x000000ffff047224 */ /* 0x000fe400078e0006 */
[----:B------:R-:W-:Y:S02]  /*0410*/  IMAD.MOV.U32 R11, RZ, RZ, R7 ;  /* 0x000000ffff0b7224 */ /* 0x000fe400078e0007 */
[----:B--2---:R-:W-:-:S07]  /*0420*/  IMAD.WIDE.U32 R8, R0, 0x4, R8 ;  /* 0x0000000400087825 */ /* 0x004fce00078e0008 */
.L_x_8:
[----:B------:R-:W-:Y:S01]  /*0430*/  MOV R6, R8 ;  /* 0x0000000800067202 */ /* 0x000fe20000000f00 */
[----:B------:R-:W-:-:S05]  /*0440*/  IMAD.MOV.U32 R7, RZ, RZ, R9 ;  /* 0x000000ffff077224 */ /* 0x000fca00078e0009 */
[----:B0-----:R-:W2:Y:S01]  /*0450*/  LDG.E R6, desc[UR8][R6.64] ;  /* 0x0000000806067981 */ /* 0x001ea2000c1e1900 */
[----:B------:R-:W-:Y:S01]  /*0460*/  UIADD3 UR4, UPT, UPT, UR4, 0x1, URZ ;  /* 0x0000000104047890 */ /* 0x000fe2000fffe0ff */
[----:B------:R-:W-:Y:S02]  /*0470*/  IADD3 R8, P1, PT, R8, 0x4, RZ ;  /* 0x0000000408087810 */ /* 0x000fe40007f3e0ff */
[----:B--2---:R-:W-:-:S13]  /*0480*/  ISETP.NE.AND P0, PT, R6, RZ, PT ;  /* 0x000000ff0600720c */ /* 0x004fda0003f05270 */
[----:B------:R-:W-:Y:S05]  /*0490*/  @P0 BRA `(.L_x_7) ;  /* 0x0000000000180947 */ /* 0x000fea0003800000 */
[----:B------:R-:W-:Y:S02]  /*04a0*/  IMAD.MOV.U32 R6, RZ, RZ, R4 ;  /* 0x000000ffff067224 */ /* 0x000fe400078e0004 */
[----:B------:R-:W-:-:S05]  /*04b0*/  IMAD.MOV.U32 R7, RZ, RZ, R11 ;  /* 0x000000ffff077224 */ /* 0x000fca00078e000b */
[----:B------:R-:W2:Y:S02]  /*04c0*/  LDG.E R6, desc[UR8][R6.64] ;  /* 0x0000000806067981 */ /* 0x000ea4000c1e1900 */
[----:B--2---:R-:W-:-:S13]  /*04d0*/  FSETP.GTU.AND P0, PT, R6, R3, PT ;  /* 0x000000030600720b */ /* 0x004fda0003f0c000 */
[----:B------:R-:W-:Y:S01]  /*04e0*/  @!P0 MOV R3, R6 ;  /* 0x0000000600038202 */ /* 0x000fe20000000f00 */
[----:B------:R-:W-:-:S07]  /*04f0*/  @!P0 IMAD.MOV.U32 R5, RZ, RZ, R0 ;  /* 0x000000ffff058224 */ /* 0x000fce00078e0000 */
.L_x_7:
[----:B------:R-:W-:Y:S01]  /*0500*/  UISETP.NE.AND UP0, UPT, UR4, URZ, UPT ;  /* 0x000000ff0400728c */ /* 0x000fe2000bf05270 */
[----:B------:R-:W-:Y:S01]  /*0510*/  IADD3 R4, P0, PT, R4, 0x4, RZ ;  /* 0x0000000404047810 */ /* 0x000fe20007f1e0ff */
[----:B------:R-:W-:Y:S02]  /*0520*/  IMAD.X R9, RZ, RZ, R9, P1 ;  /* 0x000000ffff097224 */ /* 0x000fe400008e0609 */
[----:B------:R-:W-:Y:S01]  /*0530*/  VIADD R0, R0, 0x1 ;  /* 0x0000000100007836 */ /* 0x000fe20000000000 */
[----:B------:R-:W-:-:S04]  /*0540*/  IADD3.X R11, PT, PT, RZ, R11, RZ, P0, !PT ;  /* 0x0000000bff0b7210 */ /* 0x000fc800007fe4ff */
[----:B------:R-:W-:Y:S05]  /*0550*/  BRA.U UP0, `(.L_x_8) ;  /* 0xfffffffd00b47547 */ /* 0x000fea000b83ffff */
.L_x_0:
[----:B------:R-:W-:-:S13]  /*0560*/  ISETP.NE.AND P0, PT, R5, R2, PT ;  /* 0x000000020500720c */ /* 0x000fda0003f05270 */
[----:B0-----:R-:W-:Y:S05]  /*0570*/  @P0 EXIT ;  /* 0x000000000000094d */ /* 0x001fea0003800000 */
[----:B------:R-:W0:Y:S01]  /*0580*/  LDC.64 R4, c[0x0][0x388] ;  /* 0x0000e200ff047b82 */ /* 0x000e220000000a00 */
[----:B------:R-:W-:-:S07]  /*0590*/  IMAD.MOV.U32 R3, RZ, RZ, 0x1 ;  /* 0x00000001ff037424 */ /* 0x000fce00078e00ff */
[----:B------:R-:W1:Y:S01]  /*05a0*/  LDC R11, c[0x0][0x398] ;  /* 0x0000e600ff0b7b82 */ /* 0x000e620000000800 */
[----:B0-----:R-:W-:-:S05]  /*05b0*/  IMAD.WIDE R4, R2, 0x4, R4 ;  /* 0x0000000402047825 */ /* 0x001fca00078e0204 */
[----:B------:R0:W-:Y:S02]  /*05c0*/  STG.E desc[UR8][R4.64], R3 ;  /* 0x0000000304007986 */ /* 0x0001e4000c101908 */
[----:B------:R-:W-:Y:S01]  /*05d0*/  BAR.SYNC.DEFER_BLOCKING 0x0 ;  /* 0x0000000000007b1d */ /* 0x000fe20000010000 */
[----:B-1----:R-:W-:-:S13]  /*05e0*/  ISETP.GE.AND P0, PT, R11, 0x1, PT ;  /* 0x000000010b00780c */ /* 0x002fda0003f06270 */
[----:B0-----:R-:W-:Y:S05]  /*05f0*/  @!P0 EXIT ;  /* 0x000000000000894d */ /* 0x001fea0003800000 */
[----:B------:R-:W0:Y:S01]  /*0600*/  LDC.64 R4, c[0x0][0x390] ;  /* 0x0000e400ff047b82 */ /* 0x000e220000000a00 */
[C---:B------:R-:W-:Y:S01]  /*0610*/  ISETP.GE.U32.AND P0, PT, R11.reuse, 0x4, PT ;  /* 0x000000040b00780c */ /* 0x040fe20003f06070 */
[C---:B------:R-:W-:Y:S02]  /*0620*/  IMAD R0, R2.reuse, R11, RZ ;  /* 0x0000000b02007224 */ /* 0x040fe400078e02ff */
[----:B0-----:R-:W-:Y:S01]  /*0630*/  IMAD.WIDE R2, R2, 0x4, R4 ;  /* 0x0000000402027825 */ /* 0x001fe200078e0204 */
[----:B------:R-:W-:-:S03]  /*0640*/  LOP3.LUT R4, R11, 0x3, RZ, 0xc0, !PT ;  /* 0x000000030b047812 */ /* 0x000fc600078ec0ff */
[----:B------:R-:W-:-:S06]  /*0650*/  IMAD.MOV.U32 R5, RZ, RZ, RZ ;  /* 0x000000ffff057224 */ /* 0x000fcc00078e00ff */
[----:B------:R-:W-:Y:S05]  /*0660*/  @!P0 BRA `(.L_x_9) ;  /* 0x0000000400648947 */ /* 0x000fea0003800000 */
[----:B------:R-:W0:Y:S01]  /*0670*/  LDC.64 R8, c[0x0][0x380] ;  /* 0x0000e000ff087b82 */ /* 0x000e220000000a00 */
[----:B------:R-:W1:Y:S01]  /*0680*/  LDCU.64 UR6, c[0x0][0x388] ;  /* 0x00007100ff0677ac */ /* 0x000e620008000a00 */
[----:B------:R-:W-:Y:S02]  /*0690*/  LOP3.LUT R5, R11, 0x7ffffffc, RZ, 0xc0, !PT ;  /* 0x7ffffffc0b057812 */ /* 0x000fe400078ec0ff */
[----:B------:R-:W-:Y:S01]  /*06a0*/  MOV R15, R0 ;  /* 0x00000000000f7202 */ /* 0x000fe20000000f00 */
[----:B------:R-:W2:Y:S02]  /*06b0*/  LDCU.64 UR4, c[0x0][0x390] ;  /* 0x00007200ff0477ac */ /* 0x000ea40008000a00 */
[----:B------:R-:W-:Y:S01]  /*06c0*/  IMAD.MOV R14, RZ, RZ, -R5 ;  /* 0x000000ffff0e7224 */ /* 0x000fe200078e0a05 */
[----:B------:R-:W3:Y:S01]  /*06d0*/  LDC.64 R6, c[0x0][0x380] ;  /* 0x0000e000ff067b82 */ /* 0x000ee20000000a00 */
[----:B-1----:R-:W-:Y:S02]  /*06e0*/  UIADD3 UR6, UP0, UPT, UR6, 0x8, URZ ;  /* 0x0000000806067890 */ /* 0x002fe4000ff1e0ff */
[----:B--2---:R-:W-:Y:S01]  /*06f0*/  UIADD3 UR4, UP1, UPT, UR4, 0x8, URZ ;  /* 0x0000000804047890 */ /* 0x004fe2000ff3e0ff */
[----:B0-----:R-:W-:Y:S01]  /*0700*/  IMAD.WIDE R8, R0, 0x4, R8 ;  /* 0x0000000400087825 */ /* 0x001fe200078e0208 */
[----:B------:R-:W-:-:S02]  /*0710*/  UIADD3.X UR7, UPT, UPT, URZ, UR7, URZ, UP0, !UPT ;  /* 0x00000007ff077290 */ /* 0x000fc400087fe4ff */
[----:B------:R-:W-:Y:S01]  /*0720*/  UIADD3.X UR5, UPT, UPT, URZ, UR5, URZ, UP1, !UPT ;  /* 0x00000005ff057290 */ /* 0x000fe20008ffe4ff */
[----:B------:R-:W-:Y:S01]  /*0730*/  IADD3 R10, P0, PT, R8, 0x8, RZ ;  /* 0x00000008080a7810 */ /* 0x000fe20007f1e0ff */
[----:B------:R-:W-:Y:S02]  /*0740*/  IMAD.U32 R8, RZ, RZ, UR6 ;  /* 0x00000006ff087e24 */ /* 0x000fe4000f8e00ff */
[----:B------:R-:W-:Y:S02]  /*0750*/  IMAD.U32 R12, RZ, RZ, UR4 ;  /* 0x00000004ff0c7e24 */ /* 0x000fe4000f8e00ff */
[----:B------:R-:W-:Y:S01]  /*0760*/  IMAD.X R11, RZ, RZ, R9, P0 ;  /* 0x000000ffff0b7224 */ /* 0x000fe200000e0609 */
[----:B------:R-:W-:Y:S01]  /*0770*/  MOV R9, UR7 ;  /* 0x0000000700097c02 */ /* 0x000fe20008000f00 */
[----:B---3--:R-:W-:-:S07]  /*0780*/  IMAD.U32 R13, RZ, RZ, UR5 ;  /* 0x00000005ff0d7e24 */ /* 0x008fce000f8e00ff */
.L_x_18:
[----:B------:R-:W2:Y:S01]  /*0790*/  LDG.E R16, desc[UR8][R8.64+-0x8] ;  /* 0xfffff80808107981 */ /* 0x000ea2000c1e1900 */
[----:B------:R-:W-:-:S05]  /*07a0*/  VIADD R14, R14, 0x4 ;  /* 0x000000040e0e7836 */ /* 0x000fca0000000000 */
[----:B------:R-:W-:Y:S02]  /*07b0*/  ISETP.NE.AND P0, PT, R14, RZ, PT ;  /* 0x000000ff0e00720c */ /* 0x000fe40003f05270 */
[----:B--2---:R-:W-:-:S13]  /*07c0*/  ISETP.NE.AND P1, PT, R16, RZ, PT ;  /* 0x000000ff1000720c */ /* 0x004fda0003f25270 */
[----:B------:R-:W-:Y:S05]  /*07d0*/  @P1 BRA `(.L_x_10) ;  /* 0x0000000000341947 */ /* 0x000fea0003800000 */
[----:B------:R-:W-:-:S05]  /*07e0*/  IMAD.WIDE R16, R15, 0x4, R6 ;  /* 0x000000040f107825 */ /* 0x000fca00078e0206 */
[----:B------:R-:W2:Y:S01]  /*07f0*/  LDG.E R19, desc[UR8][R16.64] ;  /* 0x0000000810137981 */ /* 0x000ea2000c1e1900 */
[----:B------:R-:W-:Y:S01]  /*0800*/  BSSY.RECONVERGENT B0, `(.L_x_10) ;  /* 0x000000a000007945 */ /* 0x000fe20003800200 */
[----:B--2---:R-:W-:-:S13]  /*0810*/  FSETP.NEU.AND P1, PT, R19, RZ, PT ;  /* 0x000000ff1300720b */ /* 0x004fda0003f2d000 */
[----:B------:R-:W-:Y:S05]  /*0820*/  @!P1 BRA `(.L_x_11) ;  /* 0x00000000001c9947 */ /* 0x000fea0003800000 */
[----:B------:R-:W2:Y:S02]  /*0830*/  LDG.E R16, desc[UR8][R2.64] ;  /* 0x0000000802107981 */ /* 0x000ea4000c1e1900 */
[----:B--2---:R-:W-:-:S13]  /*0840*/  FSETP.NEU.AND P1, PT, R16, 3.40282346638528859812e+38, PT ;  /* 0x7f7fffff1000780b */ /* 0x004fda0003f2d000 */
[----:B------:R-:W-:Y:S05]  /*0850*/  @!P1 BRA `(.L_x_11) ;  /* 0x0000000000109947 */ /* 0x000fea0003800000 */
[----:B------:R-:W2:Y:S01]  /*0860*/  LDG.E R17, desc[UR8][R12.64+-0x8] ;  /* 0xfffff8080c117981 */ /* 0x000ea2000c1e1900 */
[----:B------:R-:W-:-:S05]  /*0870*/  FADD R16, R19, R16 ;  /* 0x0000001013107221 */ /* 0x000fca0000000000 */
[----:B--2---:R-:W-:-:S13]  /*0880*/  FSETP.GEU.AND P1, PT, R16, R17, PT ;  /* 0x000000111000720b */ /* 0x004fda0003f2e000 */
[----:B------:R0:W-:Y:S02]  /*0890*/  @!P1 STG.E desc[UR8][R12.64+-0x8], R16 ;  /* 0xfffff8100c009986 */ /* 0x0001e4000c101908 */
.L_x_11:
[----:B------:R-:W-:Y:S05]  /*08a0*/  BSYNC.RECONVERGENT B0 ;  /* 0x0000000000007941 */ /* 0x000fea0003800200 */
.L_x_10:
[----:B0-----:R-:W2:Y:S02]  /*08b0*/  LDG.E R16, desc[UR8][R8.64+-0x4] ;  /* 0xfffffc0808107981 */ /* 0x001ea4000c1e1900 */
[----:B--2---:R-:W-:-:S13]  /*08c0*/  ISETP.NE.AND P1, PT, R16, RZ, PT ;  /* 0x000000ff1000720c */ /* 0x004fda0003f25270 */
[----:B------:R-:W-:Y:S05]  /*08d0*/  @P1 BRA `(.L_x_12) ;  /* 0x0000000000301947 */ /* 0x000fea0003800000 */
        /* <DEDUP_REMOVED lines=11> */
.L_x_13:
[----:B------:R-:W-:Y:S05]  /*0990*/  BSYNC.RECONVERGENT B0 ;  /* 0x0000000000007941 */ /* 0x000fea0003800200 */
.L_x_12:
        /* <DEDUP_REMOVED lines=14> */
.L_x_15:
[----:B------:R-:W-:Y:S05]  /*0a80*/  BSYNC.RECONVERGENT B0 ;  /* 0x0000000000007941 */ /* 0x000fea0003800200 */
.L_x_14:
        /* <DEDUP_REMOVED lines=14> */
.L_x_17:
[----:B------:R-:W-:Y:S05]  /*0b70*/  BSYNC.RECONVERGENT B0 ;  /* 0x0000000000007941 */ /* 0x000fea0003800200 */
.L_x_16:
[----:B------:R-:W-:Y:S01]  /*0b80*/  IADD3 R8, P1, PT, R8, 0x10, RZ ;  /* 0x0000001008087810 */ /* 0x000fe20007f3e0ff */
[----:B------:R-:W-:Y:S01]  /*0b90*/  VIADD R15, R15, 0x4 ;  /* 0x000000040f0f7836 */ /* 0x000fe20000000000 */
[----:B0-----:R-:W-:Y:S02]  /*0ba0*/  IADD3 R12, P3, PT, R12, 0x10, RZ ;  /* 0x000000100c0c7810 */ /* 0x001fe40007f7e0ff */
[----:B------:R-:W-:Y:S01]  /*0bb0*/  IADD3 R10, P2, PT, R10, 0x10, RZ ;  /* 0x000000100a0a7810 */ /* 0x000fe20007f5e0ff */
[----:B------:R-:W-:Y:S02]  /*0bc0*/  IMAD.X R9, RZ, RZ, R9, P1 ;  /* 0x000000ffff097224 */ /* 0x000fe400008e0609 */
[----:B------:R-:W-:Y:S01]  /*0bd0*/  IMAD.X R13, RZ, RZ, R13, P3 ;  /* 0x000000ffff0d7224 */ /* 0x000fe200018e060d */
[----:B------:R-:W-:Y:S01]  /*0be0*/  IADD3.X R11, PT, PT, RZ, R11, RZ, P2, !PT ;  /* 0x0000000bff0b7210 */ /* 0x000fe200017fe4ff */
[----:B------:R-:W-:Y:S08]  /*0bf0*/  @P0 BRA `(.L_x_18) ;  /* 0xfffffff800e40947 */ /* 0x000ff0000383ffff */
.L_x_9:
[----:B------:R-:W-:-:S13]  /*0c00*/  ISETP.NE.AND P0, PT, R4, RZ, PT ;  /* 0x000000ff0400720c */ /* 0x000fda0003f05270 */
[----:B------:R-:W-:Y:S05]  /*0c10*/  @!P0 EXIT ;  /* 0x000000000000894d */ /* 0x000fea0003800000 */
[----:B------:R-:W0:Y:S01]  /*0c20*/  LDC.64 R8, c[0x0][0x390] ;  /* 0x0000e400ff087b82 */ /* 0x000e220000000a00 */
[----:B------:R-:W-:Y:S01]  /*0c30*/  IMAD.IADD R13, R0, 0x1, R5 ;  /* 0x00000001000d7824 */ /* 0x000fe200078e0205 */
[----:B------:R-:W-:-:S06]  /*0c40*/  IADD3 R0, PT, PT, -R4, RZ, RZ ;  /* 0x000000ff04007210 */ /* 0x000fcc0007ffe1ff */
[----:B------:R-:W1:Y:S08]  /*0c50*/  LDC.64 R10, c[0x0][0x388] ;  /* 0x0000e200ff0a7b82 */ /* 0x000e700000000a00 */
[----:B------:R-:W2:Y:S01]  /*0c60*/  LDC.64 R6, c[0x0][0x380] ;  /* 0x0000e000ff067b82 */ /* 0x000ea20000000a00 */
[----:B0-----:R-:W-:-:S04]  /*0c70*/  IMAD.WIDE.U32 R8, R5, 0x4, R8 ;  /* 0x0000000405087825 */ /* 0x001fc800078e0008 */
[----:B-1----:R-:W-:-:S07]  /*0c80*/  IMAD.WIDE.U32 R10, R5, 0x4, R10 ;  /* 0x00000004050a7825 */ /* 0x002fce00078e000a */
.L_x_21:
[----:B------:R-:W-:Y:S02]  /*0c90*/  IMAD.MOV.U32 R4, RZ, RZ, R10 ;  /* 0x000000ffff047224 */ /* 0x000fe400078e000a */
[----:B------:R-:W-:-:S05]  /*0ca0*/  IMAD.MOV.U32 R5, RZ, RZ, R11 ;  /* 0x000000ffff057224 */ /* 0x000fca00078e000b */
[----:B------:R-:W3:Y:S01]  /*0cb0*/  LDG.E R4, desc[UR8][R4.64] ;  /* 0x0000000804047981 */ /* 0x000ee2000c1e1900 */
[----:B------:R-:W-:-:S05]  /*0cc0*/  VIADD R0, R0, 0x1 ;  /* 0x0000000100007836 */ /* 0x000fca0000000000 */
[----:B------:R-:W-:Y:S02]  /*0cd0*/  ISETP.NE.AND P0, PT, R0, RZ, PT ;  /* 0x000000ff0000720c */ /* 0x000fe40003f05270 */
[----:B---3--:R-:W-:-:S13]  /*0ce0*/  ISETP.NE.AND P1, PT, R4, RZ, PT ;  /* 0x000000ff0400720c */ /* 0x008fda0003f25270 */
[----:B------:R-:W-:Y:S05]  /*0cf0*/  @P1 BRA `(.L_x_19) ;  /* 0x0000000000341947 */ /* 0x000fea0003800000 */
[----:B--2---:R-:W-:-:S05]  /*0d00*/  IMAD.WIDE R4, R13, 0x4, R6 ;  /* 0x000000040d047825 */ /* 0x004fca00078e0206 */
        /* <DEDUP_REMOVED lines=11> */
.L_x_20:
[----:B------:R-:W-:Y:S05]  /*0dc0*/  BSYNC.RECONVERGENT B0 ;  /* 0x0000000000007941 */ /* 0x000fea0003800200 */
.L_x_19:
[----:B------:R-:W-:Y:S02]  /*0dd0*/  IADD3 R10, P2, PT, R10, 0x4, RZ ;  /* 0x000000040a0a7810 */ /* 0x000fe40007f5e0ff */
[----:B0-----:R-:W-:Y:S02]  /*0de0*/  IADD3 R8, P1, PT, R8, 0x4, RZ ;  /* 0x0000000408087810 */ /* 0x001fe40007f3e0ff */
[----:B------:R-:W-:Y:S01]  /*0df0*/  IADD3 R13, PT, PT, R13, 0x1, RZ ;  /* 0x000000010d0d7810 */ /* 0x000fe20007ffe0ff */
[----:B------:R-:W-:Y:S02]  /*0e00*/  IMAD.X R11, RZ, RZ, R11, P2 ;  /* 0x000000ffff0b7224 */ /* 0x000fe400010e060b */
[----:B------:R-:W-:Y:S01]  /*0e10*/  IMAD.X R9, RZ, RZ, R9, P1 ;  /* 0x000000ffff097224 */ /* 0x000fe200008e0609 */
[----:B------:R-:W-:Y:S07]  /*0e20*/  @P0 BRA `(.L_x_21) ;  /* 0xfffffffc00980947 */ /* 0x000fee000383ffff */
[----:B------:R-:W-:Y:S05]  /*0e30*/  EXIT ;  /* 0x000000000000794d */ /* 0x000fea0003800000 */
.L_x_22:
[----:B------:R-:W-:-:S00]  /*0e40*/  BRA `(.L_x_22) ;  /* 0xfffffffc00fc7947 */ /* 0x000fc0000383ffff */
[----:B------:R-:W-:-:S00]  /*0e50*/  NOP ;  /* 0x0000000000007918 */ /* 0x000fc00000000000 */
        /* <DEDUP_REMOVED lines=10> */
.L_x_23:


//--------------------- .nv.shared.reserved.0     --------------------------
	.section	.nv.shared.reserved.0,"aw",@nobits
	.weak		__nv_reservedSMEM_offset_0_alias
	.size		__nv_reservedSMEM_offset_0_alias, 0, 64
	.other		__nv_reservedSMEM_offset_0_alias,@"STO_CUDA_RESERVED_SHARED STV_DEFAULT"
__nv_reservedSMEM_offset_0_alias:
	.zero		0
	.zero		64


//--------------------- .nv.constant0._Z14dijkstraKernelPfPiS_i --------------------------
	.section	.nv.constant0._Z14dijkstraKernelPfPiS_i,"a",@progbits
	.sectionflags	@""
	.align	4
.nv.constant0._Z14dijkstraKernelPfPiS_i:
	.zero		924


//--------------------- SYMBOLS --------------------------

	.type		.nv.reservedSmem.offset0,@object
	.size		.nv.reservedSmem.offset0,0x4
